//
// Generated by NVIDIA NVVM Compiler
//
// Compiler Build ID: CL-36424714
// Cuda compilation tools, release 13.0, V13.0.88
// Based on NVVM 20.0.0
//

.version 9.0
.target sm_100
.address_size 64

	// .globl	_Z1fv

.visible .entry _Z1fv()
{


	ret;

}


// ===== COMPILED SASS (sm_100) =====

	.target	sm_100

	.elftype	@"ET_EXEC"


//--------------------- .note.nv.tkinfo           --------------------------
	.section	.note.nv.tkinfo,"",@"SHT_NOTE"
	.sectionflags	@"SHF_NOTE_NV_TKINFO"
	.tkinfo
        /*0018*/ 	.word	0x00000002
        /*0030*/ 	.string	""
        /*0030*/ 	.string	"ptxas"
        /*0030*/ 	.string	"Cuda compilation tools, release 13.0, V13.0.88"
        /*0030*/ 	.string	"Build cuda_13.0.r13.0/compiler.36424714_0"
        /*0030*/ 	.string	"-arch sm_100 -m 64 "



//--------------------- .note.nv.cuinfo           --------------------------
	.section	.note.nv.cuinfo,"",@"SHT_NOTE"
	.sectionflags	@"SHF_NOTE_NV_CUINFO"
        /*0018*/ 	.short	0x0002
        /*001a*/ 	.short	0x0064
        /*001c*/ 	.short	0x0082
	.zero		2


//--------------------- .nv.info                  --------------------------
	.section	.nv.info,"",@"SHT_CUDA_INFO"
	.align	4


	//----- nvinfo : EIATTR_REGCOUNT
	.align		4
        /*0000*/ 	.byte	0x04, 0x2f
        /*0002*/ 	.short	(.L_1 - .L_0)
	.align		4
.L_0:
        /*0004*/ 	.word	index@(_Z1fv)
        /*0008*/ 	.word	0x00000004


	//----- nvinfo : EIATTR_FRAME_SIZE
	.align		4
.L_1:
        /*000c*/ 	.byte	0x04, 0x11
        /*000e*/ 	.short	(.L_3 - .L_2)
	.align		4
.L_2:
        /*0010*/ 	.word	index@(_Z1fv)
        /*0014*/ 	.word	0x00000000


	//----- nvinfo : EIATTR_MIN_STACK_SIZE
	.align		4
.L_3:
        /*0018*/ 	.byte	0x04, 0x12
        /*001a*/ 	.short	(.L_5 - .L_4)
	.align		4
.L_4:
        /*001c*/ 	.word	index@(_Z1fv)
        /*0020*/ 	.word	0x00000000
.L_5:


//--------------------- .nv.compat                --------------------------
	.section	.nv.compat,"",@"SHT_CUDA_COMPAT_INFO"
	.align	4
        /*0000*/ 	.byte	0x02, 0x09, 0x00, 0x00, 0x02, 0x02, 0x01, 0x00, 0x02, 0x05, 0x05, 0x00, 0x03, 0x07, 0x01, 0x01
        /*0010*/ 	.byte	0x02, 0x03, 0x00, 0x00, 0x02, 0x06, 0x01, 0x00, 0x04, 0x0b, 0x08, 0x00, 0x09, 0x00, 0x00, 0x00
        /*0020*/ 	.byte	0x00, 0x00, 0x00, 0x00


//--------------------- .nv.info._Z1fv            --------------------------
	.section	.nv.info._Z1fv,"",@"SHT_CUDA_INFO"
	.sectionflags	@""
	.align	4


	//----- nvinfo : EIATTR_CUDA_API_VERSION
	.align		4
        /*0000*/ 	.byte	0x04, 0x37
        /*0002*/ 	.short	(.L_7 - .L_6)
.L_6:
        /*0004*/ 	.word	0x00000082


	//----- nvinfo : EIATTR_SPARSE_MMA_MASK
	.align		4
.L_7:
        /*0008*/ 	.byte	0x03, 0x50
        /*000a*/ 	.short	0x0000


	//----- nvinfo : EIATTR_MAXREG_COUNT
	.align		4
        /*000c*/ 	.byte	0x03, 0x1b
        /*000e*/ 	.short	0x00ff


	//----- nvinfo : EIATTR_MERCURY_ISA_VERSION
	.align		4
        /*0010*/ 	.byte	0x03, 0x5f
        /*0012*/ 	.short	0x0101


	//----- nvinfo : EIATTR_VRC_CTA_INIT_COUNT
	.align		4
        /*0014*/ 	.byte	0x02, 0x4a
	.zero		1
	.zero		1


	//----- nvinfo : EIATTR_EXIT_INSTR_OFFSETS
	.align		4
        /*0018*/ 	.byte	0x04, 0x1c
        /*001a*/ 	.short	(.L_9 - .L_8)


	//   ....[0]....
.L_8:
        /*001c*/ 	.word	0x00000010


	//----- nvinfo : EIATTR_SW_WAR
	.align		4
.L_9:
        /*0020*/ 	.byte	0x04, 0x36
        /*0022*/ 	.short	(.L_11 - .L_10)
.L_10:
        /*0024*/ 	.word	0x00000008
.L_11:


//--------------------- .nv.callgraph             --------------------------
	.section	.nv.callgraph,"",@"SHT_CUDA_CALLGRAPH"
	.align	4
	.sectionentsize	8
	.align		4
        /*0000*/ 	.word	0x00000000
	.align		4
        /*0004*/ 	.word	0xffffffff
	.align		4
        /*0008*/ 	.word	0x00000000
	.align		4
        /*000c*/ 	.word	0xfffffffe
	.align		4
        /*0010*/ 	.word	0x00000000
	.align		4
        /*0014*/ 	.word	0xfffffffd
	.align		4
        /*0018*/ 	.word	0x00000000
	.align		4
        /*001c*/ 	.word	0xfffffffc


//--------------------- .text._Z1fv               --------------------------
	.section	.text._Z1fv,"ax",@progbits
	.align	128
        .global         _Z1fv
        .type           _Z1fv,@function
        .size           _Z1fv,(.L_x_1 - _Z1fv)
        .other          _Z1fv,@"STO_CUDA_ENTRY STV_DEFAULT"
_Z1fv:
.text._Z1fv:
[----:B------:R-:W-:Y:S01]  /*0000*/  LDC R1, c[0x0][0x37c] ;  /* 0x0000df00ff017b82 */ /* 0x000fe20000000800 */
[----:B------:R-:W-:Y:S05]  /*0010*/  EXIT ;  /* 0x000000000000794d */ /* 0x000fea0003800000 */
.L_x_0:
[----:B------:R-:W-:-:S00]  /*0020*/  BRA `(.L_x_0) ;  /* 0xfffffffc00fc7947 */ /* 0x000fc0000383ffff */
[----:B------:R-:W-:-:S00]  /*0030*/  NOP ;  /* 0x0000000000007918 */ /* 0x000fc00000000000 */
        /* <DEDUP_REMOVED lines=12> */
.L_x_1:


//--------------------- .nv.shared.reserved.0     --------------------------
	.section	.nv.shared.reserved.0,"aw",@nobits
	.weak		__nv_reservedSMEM_offset_0_alias
	.size		__nv_reservedSMEM_offset_0_alias, 0, 64
	.other		__nv_reservedSMEM_offset_0_alias,@"STO_CUDA_RESERVED_SHARED STV_DEFAULT"
__nv_reservedSMEM_offset_0_alias:
	.zero		0
	.zero		64


//--------------------- .nv.constant0._Z1fv       --------------------------
	.section	.nv.constant0._Z1fv,"a",@progbits
	.sectionflags	@""
	.align	4
.nv.constant0._Z1fv:
	.zero		896


//--------------------- SYMBOLS --------------------------

	.type		.nv.reservedSmem.offset0,@object
	.size		.nv.reservedSmem.offset0,0x4
